	.headerflags	@"EF_CUDA_TEXMODE_UNIFIED EF_CUDA_64BIT_ADDRESS EF_CUDA_ACCELERATORS EF_CUDA_SM90 EF_CUDA_VIRTUAL_SM(EF_CUDA_SM90)"
	.elftype	@"ET_EXEC"


//--------------------- .nv.info                  --------------------------
	.section	.nv.info,"",@"SHT_CUDA_INFO"
	.align	4


	//----- nvinfo : EIATTR_REGCOUNT
	.align		4
        /*0000*/ 	.byte	0x04, 0x2f
        /*0002*/ 	.short	(.L_3 - .L_2)
	.align		4
.L_2:
        /*0004*/ 	.word	index@(triton_poi_fused__native_batch_norm_legit_no_training_add_convolution_max_pool2d_with_indices_relu_21)
        /*0008*/ 	.word	0x00000020


	//----- nvinfo : EIATTR_MIN_STACK_SIZE
	.align		4
.L_3:
        /*000c*/ 	.byte	0x04, 0x12
        /*000e*/ 	.short	(.L_5 - .L_4)
	.align		4
.L_4:
        /*0010*/ 	.word	index@(triton_poi_fused__native_batch_norm_legit_no_training_add_convolution_max_pool2d_with_indices_relu_21)
        /*0014*/ 	.word	0x00000000


	//----- nvinfo : EIATTR_FRAME_SIZE
	.align		4
.L_5:
        /*0018*/ 	.byte	0x04, 0x11
        /*001a*/ 	.short	(.L_7 - .L_6)
	.align		4
.L_6:
        /*001c*/ 	.word	index@(triton_poi_fused__native_batch_norm_legit_no_training_add_convolution_max_pool2d_with_indices_relu_21)
        /*0020*/ 	.word	0x00000000


	//----- nvinfo : EIATTR_MIN_STACK_SIZE
	.align		4
.L_7:
        /*0024*/ 	.byte	0x04, 0x12
        /*0026*/ 	.short	(.L_9 - .L_8)
	.align		4
.L_8:
        /*0028*/ 	.word	index@(triton_poi_fused__native_batch_norm_legit_no_training_add_convolution_max_pool2d_with_indices_relu_21)
        /*002c*/ 	.word	0x00000000
.L_9:


//--------------------- .nv.info.triton_poi_fused__native_batch_norm_legit_no_training_add_convolution_max_pool2d_with_indices_relu_21 --------------------------
	.section	.nv.info.triton_poi_fused__native_batch_norm_legit_no_training_add_convolution_max_pool2d_with_indices_relu_21,"",@"SHT_CUDA_INFO"
	.sectionflags	@""
	.align	4


	//----- nvinfo : EIATTR_CUDA_API_VERSION
	.align		4
        /*0000*/ 	.byte	0x04, 0x37
        /*0002*/ 	.short	(.L_11 - .L_10)
.L_10:
        /*0004*/ 	.word	0x0000007c


	//----- nvinfo : EIATTR_KPARAM_INFO
	.align		4
.L_11:
        /*0008*/ 	.byte	0x04, 0x17
        /*000a*/ 	.short	(.L_13 - .L_12)
.L_12:
        /*000c*/ 	.word	0x00000000
        /*0010*/ 	.short	0x0008
        /*0012*/ 	.short	0x0040
        /*0014*/ 	.byte	0x00, 0xf0, 0x11, 0x00


	//----- nvinfo : EIATTR_KPARAM_INFO
	.align		4
.L_13:
        /*0018*/ 	.byte	0x04, 0x17
        /*001a*/ 	.short	(.L_15 - .L_14)
.L_14:
        /*001c*/ 	.word	0x00000000
        /*0020*/ 	.short	0x0007
        /*0022*/ 	.short	0x0038
        /*0024*/ 	.byte	0x00, 0xf4, 0x21, 0x00


	//----- nvinfo : EIATTR_KPARAM_INFO
	.align		4
.L_15:
        /*0028*/ 	.byte	0x04, 0x17
        /*002a*/ 	.short	(.L_17 - .L_16)
.L_16:
        /*002c*/ 	.word	0x00000000
        /*0030*/ 	.short	0x0006
        /*0032*/ 	.short	0x0030
        /*0034*/ 	.byte	0x00, 0xf4, 0x21, 0x00


	//----- nvinfo : EIATTR_KPARAM_INFO
	.align		4
.L_17:
        /*0038*/ 	.byte	0x04, 0x17
        /*003a*/ 	.short	(.L_19 - .L_18)
.L_18:
        /*003c*/ 	.word	0x00000000
        /*0040*/ 	.short	0x0005
        /*0042*/ 	.short	0x0028
        /*0044*/ 	.byte	0x00, 0xf4, 0x21, 0x00


	//----- nvinfo : EIATTR_KPARAM_INFO
	.align		4
.L_19:
        /*0048*/ 	.byte	0x04, 0x17
        /*004a*/ 	.short	(.L_21 - .L_20)
.L_20:
        /*004c*/ 	.word	0x00000000
        /*0050*/ 	.short	0x0004
        /*0052*/ 	.short	0x0020
        /*0054*/ 	.byte	0x00, 0xf4, 0x21, 0x00


	//----- nvinfo : EIATTR_KPARAM_INFO
	.align		4
.L_21:
        /*0058*/ 	.byte	0x04, 0x17
        /*005a*/ 	.short	(.L_23 - .L_22)
.L_22:
        /*005c*/ 	.word	0x00000000
        /*0060*/ 	.short	0x0003
        /*0062*/ 	.short	0x0018
        /*0064*/ 	.byte	0x00, 0xf4, 0x21, 0x00


	//----- nvinfo : EIATTR_KPARAM_INFO
	.align		4
.L_23:
        /*0068*/ 	.byte	0x04, 0x17
        /*006a*/ 	.short	(.L_25 - .L_24)
.L_24:
        /*006c*/ 	.word	0x00000000
        /*0070*/ 	.short	0x0002
        /*0072*/ 	.short	0x0010
        /*0074*/ 	.byte	0x00, 0xf4, 0x21, 0x00


	//----- nvinfo : EIATTR_KPARAM_INFO
	.align		4
.L_25:
        /*0078*/ 	.byte	0x04, 0x17
        /*007a*/ 	.short	(.L_27 - .L_26)
.L_26:
        /*007c*/ 	.word	0x00000000
        /*0080*/ 	.short	0x0001
        /*0082*/ 	.short	0x0008
        /*0084*/ 	.byte	0x00, 0xf4, 0x21, 0x00


	//----- nvinfo : EIATTR_KPARAM_INFO
	.align		4
.L_27:
        /*0088*/ 	.byte	0x04, 0x17
        /*008a*/ 	.short	(.L_29 - .L_28)
.L_28:
        /*008c*/ 	.word	0x00000000
        /*0090*/ 	.short	0x0000
        /*0092*/ 	.short	0x0000
        /*0094*/ 	.byte	0x00, 0xf4, 0x21, 0x00


	//----- nvinfo : EIATTR_SPARSE_MMA_MASK
	.align		4
.L_29:
        /*0098*/ 	.byte	0x03, 0x50
        /*009a*/ 	.short	0x0000


	//----- nvinfo : EIATTR_MAXREG_COUNT
	.align		4
        /*009c*/ 	.byte	0x03, 0x1b
        /*009e*/ 	.short	0x00ff


	//----- nvinfo : EIATTR_EXIT_INSTR_OFFSETS
	.align		4
        /*00a0*/ 	.byte	0x04, 0x1c
        /*00a2*/ 	.short	(.L_31 - .L_30)


	//   ....[0]....
.L_30:
        /*00a4*/ 	.word	0x000008b0


	//   ....[1]....
        /*00a8*/ 	.word	0x000008d0


	//----- nvinfo : EIATTR_REQNTID
	.align		4
.L_31:
        /*00ac*/ 	.byte	0x04, 0x10
        /*00ae*/ 	.short	(.L_33 - .L_32)
.L_32:
        /*00b0*/ 	.word	0x00000080
        /*00b4*/ 	.word	0x00000001
        /*00b8*/ 	.word	0x00000001


	//----- nvinfo : EIATTR_CBANK_PARAM_SIZE
	.align		4
.L_33:
        /*00bc*/ 	.byte	0x03, 0x19
        /*00be*/ 	.short	0x0044


	//----- nvinfo : EIATTR_PARAM_CBANK
	.align		4
        /*00c0*/ 	.byte	0x04, 0x0a
        /*00c2*/ 	.short	(.L_35 - .L_34)
	.align		4
.L_34:
        /*00c4*/ 	.word	index@(.nv.constant0.triton_poi_fused__native_batch_norm_legit_no_training_add_convolution_max_pool2d_with_indices_relu_21)
        /*00c8*/ 	.short	0x0210
        /*00ca*/ 	.short	0x0044


	//----- nvinfo : EIATTR_SW_WAR
	.align		4
.L_35:
        /*00cc*/ 	.byte	0x04, 0x36
        /*00ce*/ 	.short	(.L_37 - .L_36)
.L_36:
        /*00d0*/ 	.word	0x00000008
.L_37:


//--------------------- .nv.callgraph             --------------------------
	.section	.nv.callgraph,"",@"SHT_CUDA_CALLGRAPH"
	.align	4
	.sectionentsize	8
	.align		4
        /*0000*/ 	.word	0x00000000
	.align		4
        /*0004*/ 	.word	0xffffffff
	.align		4
        /*0008*/ 	.word	0x00000000
	.align		4
        /*000c*/ 	.word	0xfffffffe
	.align		4
        /*0010*/ 	.word	0x00000000
	.align		4
        /*0014*/ 	.word	0xfffffffd
	.align		4
        /*0018*/ 	.word	0x00000000
	.align		4
        /*001c*/ 	.word	0xfffffffc


//--------------------- .nv.constant4             --------------------------
	.section	.nv.constant4,"a",@progbits
	.align	8
	.align		8
.nv.constant4:
        /*0000*/ 	.dword	_$_str
	.align		8
        /*0008*/ 	.dword	_$_str_$_2


//--------------------- .text.triton_poi_fused__native_batch_norm_legit_no_training_add_convolution_max_pool2d_with_indices_relu_21 --------------------------
	.section	.text.triton_poi_fused__native_batch_norm_legit_no_training_add_convolution_max_pool2d_with_indices_relu_21,"ax",@progbits
	.align	128
        .global         triton_poi_fused__native_batch_norm_legit_no_training_add_convolution_max_pool2d_with_indices_relu_21
        .type           triton_poi_fused__native_batch_norm_legit_no_training_add_convolution_max_pool2d_with_indices_relu_21,@function
        .size           triton_poi_fused__native_batch_norm_legit_no_training_add_convolution_max_pool2d_with_indices_relu_21,(.L_x_1 - triton_poi_fused__native_batch_norm_legit_no_training_add_convolution_max_pool2d_with_indices_relu_21)
        .other          triton_poi_fused__native_batch_norm_legit_no_training_add_convolution_max_pool2d_with_indices_relu_21,@"STO_CUDA_ENTRY STV_DEFAULT"
triton_poi_fused__native_batch_norm_legit_no_training_add_convolution_max_pool2d_with_indices_relu_21:
.text.triton_poi_fused__native_batch_norm_legit_no_training_add_convolution_max_pool2d_with_indices_relu_21:
[----:B------:R-:W0:Y:S01]  /*0000*/  LDC R1, c[0x0][0x28] ;  /* 0x00000a00ff017b82 */ /* 0x000e220000000800 */
[----:B------:R-:W1:Y:S07]  /*0010*/  S2R R0, SR_TID.X ;  /* 0x0000000000007919 */ /* 0x000e6e0000002100 */
[----:B------:R-:W2:Y:S01]  /*0020*/  LDC.64 R18, c[0x0][0x220] ;  /* 0x00008800ff127b82 */ /* 0x000ea20000000a00 */
[----:B------:R-:W-:Y:S01]  /*0030*/  CS2R R20, SRZ ;  /* 0x0000000000147805 */ /* 0x000fe2000001ff00 */
[----:B------:R-:W-:Y:S01]  /*0040*/  ULDC.64 UR4, c[0x0][0x208] ;  /* 0x0000820000047ab9 */ /* 0x000fe20000000a00 */
[----:B------:R-:W3:Y:S05]  /*0050*/  S2R R3, SR_CTAID.X ;  /* 0x0000000000037919 */ /* 0x000eea0000002500 */
[----:B------:R-:W4:Y:S01]  /*0060*/  LDC.64 R10, c[0x0][0x230] ;  /* 0x00008c00ff0a7b82 */ /* 0x000f220000000a00 */
[----:B------:R-:W-:Y:S01]  /*0070*/  HFMA2.MMA R6, -RZ, RZ, 0, 0 ;  /* 0x00000000ff067435 */ /* 0x000fe200000001ff */
[----:B------:R-:W-:-:S06]  /*0080*/  IMAD.MOV.U32 R22, RZ, RZ, RZ ;  /* 0x000000ffff167224 */ /* 0x000fcc00078e00ff */
[----:B------:R-:W5:Y:S01]  /*0090*/  LDC.64 R28, c[0x0][0x218] ;  /* 0x00008600ff1c7b82 */ /* 0x000f620000000a00 */
[----:B-1----:R-:W-:Y:S01]  /*00a0*/  IMAD.SHL.U32 R0, R0, 0x2, RZ ;  /* 0x0000000200007824 */ /* 0x002fe200078e00ff */
[----:B---3--:R-:W-:-:S04]  /*00b0*/  SHF.R.S32.HI R2, RZ, 0x17, R3 ;  /* 0x00000017ff027819 */ /* 0x008fc80000011403 */
[----:B------:R-:W-:Y:S02]  /*00c0*/  LOP3.LUT R0, R0, 0xfe, RZ, 0xc0, !PT ;  /* 0x000000fe00007812 */ /* 0x000fe400078ec0ff */
[----:B------:R-:W-:-:S03]  /*00d0*/  SGXT R2, R2, 0x1 ;  /* 0x000000010202781a */ /* 0x000fc60000000200 */
[----:B------:R-:W-:-:S04]  /*00e0*/  IMAD R3, R3, 0x100, R0 ;  /* 0x0000010003037824 */ /* 0x000fc800078e0200 */
[C---:B------:R-:W-:Y:S01]  /*00f0*/  VIADD R0, R3.reuse, 0x1 ;  /* 0x0000000103007836 */ /* 0x040fe20000000000 */
[----:B------:R-:W-:Y:S02]  /*0100*/  SHF.R.S32.HI R4, RZ, 0x1f, R3 ;  /* 0x0000001fff047819 */ /* 0x000fe40000011403 */
[----:B------:R-:W-:Y:S02]  /*0110*/  ISETP.GE.AND P0, PT, R3, 0x400, PT ;  /* 0x000004000300780c */ /* 0x000fe40003f06270 */
[-C--:B------:R-:W-:Y:S02]  /*0120*/  LEA.HI R7, R4, R3.reuse, RZ, 0x3 ;  /* 0x0000000304077211 */ /* 0x080fe400078f18ff */
[C---:B------:R-:W-:Y:S02]  /*0130*/  LEA.HI R5, R2.reuse, R0, RZ, 0x3 ;  /* 0x0000000002057211 */ /* 0x040fe400078f18ff */
[----:B------:R-:W-:Y:S01]  /*0140*/  LEA.HI R2, R2, R3, RZ, 0x6 ;  /* 0x0000000302027211 */ /* 0x000fe200078f30ff */
[----:B------:R-:W-:Y:S01]  /*0150*/  IMAD.SHL.U32 R4, R7, 0x4, RZ ;  /* 0x0000000407047824 */ /* 0x000fe200078e00ff */
[----:B------:R-:W-:-:S02]  /*0160*/  LOP3.LUT R5, R5, 0x7ffffff8, RZ, 0xc0, !PT ;  /* 0x7ffffff805057812 */ /* 0x000fc400078ec0ff */
[----:B------:R-:W-:Y:S02]  /*0170*/  SHF.R.S32.HI R2, RZ, 0x6, R2 ;  /* 0x00000006ff027819 */ /* 0x000fe40000011402 */
[----:B------:R-:W-:Y:S02]  /*0180*/  IADD3 R5, R0, -R5, RZ ;  /* 0x8000000500057210 */ /* 0x000fe40007ffe0ff */
[----:B------:R-:W-:Y:S02]  /*0190*/  LOP3.LUT R0, R4, 0xffffffe0, RZ, 0xc0, !PT ;  /* 0xffffffe004007812 */ /* 0x000fe400078ec0ff */
[----:B------:R-:W-:-:S03]  /*01a0*/  LEA.HI R4, R2, R2, RZ, 0x2 ;  /* 0x0000000202047211 */ /* 0x000fc600078f10ff */
[----:B------:R-:W-:Y:S01]  /*01b0*/  IMAD R9, R5, 0x2, R0 ;  /* 0x0000000205097824 */ /* 0x000fe200078e0200 */
[----:B------:R-:W-:-:S03]  /*01c0*/  LOP3.LUT R5, R4, 0xfffffffc, RZ, 0xc0, !PT ;  /* 0xfffffffc04057812 */ /* 0x000fc600078ec0ff */
[----:B--2---:R-:W-:-:S04]  /*01d0*/  IMAD.WIDE R14, R9, 0x4, R18 ;  /* 0x00000004090e7825 */ /* 0x004fc800078e0212 */
[----:B------:R-:W-:Y:S01]  /*01e0*/  IMAD.IADD R8, R2, 0x1, -R5 ;  /* 0x0000000102087824 */ /* 0x000fe200078e0a05 */
[----:B------:R-:W-:Y:S01]  /*01f0*/  LOP3.LUT R2, R7, 0x7ffffff8, RZ, 0xc0, !PT ;  /* 0x7ffffff807027812 */ /* 0x000fe200078ec0ff */
[----:B------:R-:W-:Y:S01]  /*0200*/  VIADD R13, R9, 0x10 ;  /* 0x00000010090d7836 */ /* 0x000fe20000000000 */
[----:B------:R-:W2:Y:S01]  /*0210*/  @!P0 LDG.E.EL R20, desc[UR4][R14.64] ;  /* 0x000000040e148981 */ /* 0x000ea2000c2e1900 */
[----:B------:R-:W-:-:S03]  /*0220*/  CS2R R4, SRZ ;  /* 0x0000000000047805 */ /* 0x000fc6000001ff00 */
[----:B------:R1:W2:Y:S01]  /*0230*/  @!P0 LDG.E.EL R21, desc[UR4][R14.64+0x4] ;  /* 0x000004040e158981 */ /* 0x0002a2000c2e1900 */
[----:B------:R-:W-:-:S04]  /*0240*/  IMAD.WIDE R12, R13, 0x4, R18 ;  /* 0x000000040d0c7825 */ /* 0x000fc800078e0212 */
[----:B------:R-:W-:Y:S01]  /*0250*/  IMAD.IADD R7, R3, 0x1, -R2 ;  /* 0x0000000103077824 */ /* 0x000fe200078e0a02 */
[----:B------:R3:W2:Y:S01]  /*0260*/  @!P0 LDG.E.EL R4, desc[UR4][R12.64] ;  /* 0x000000040c048981 */ /* 0x0006a2000c2e1900 */
[----:B------:R-:W-:Y:S02]  /*0270*/  IMAD.MOV.U32 R2, RZ, RZ, RZ ;  /* 0x000000ffff027224 */ /* 0x000fe400078e00ff */
[----:B----4-:R-:W-:Y:S01]  /*0280*/  IMAD.WIDE R10, R8, 0x4, R10 ;  /* 0x00000004080a7825 */ /* 0x010fe200078e020a */
[----:B------:R-:W-:Y:S01]  /*0290*/  LEA R23, R7, R0, 0x1 ;  /* 0x0000000007177211 */ /* 0x000fe200078e08ff */
[----:B-1----:R-:W1:Y:S02]  /*02a0*/  LDC.64 R14, c[0x0][0x210] ;  /* 0x00008400ff0e7b82 */ /* 0x002e640000000a00 */
[----:B------:R-:W-:Y:S01]  /*02b0*/  VIADD R17, R9, 0x11 ;  /* 0x0000001109117836 */ /* 0x000fe20000000000 */
[----:B------:R-:W4:Y:S01]  /*02c0*/  @!P0 LDG.E.EL R2, desc[UR4][R10.64] ;  /* 0x000000040a028981 */ /* 0x000f22000c2e1900 */
[----:B------:R-:W-:-:S03]  /*02d0*/  IMAD.MOV.U32 R9, RZ, RZ, RZ ;  /* 0x000000ffff097224 */ /* 0x000fc600078e00ff */
[----:B------:R-:W4:Y:S01]  /*02e0*/  @!P0 LDG.E.EL R6, desc[UR4][R10.64] ;  /* 0x000000040a068981 */ /* 0x000f22000c2e1900 */
[----:B------:R-:W-:-:S04]  /*02f0*/  IMAD.WIDE R16, R17, 0x4, R18 ;  /* 0x0000000411107825 */ /* 0x000fc800078e0212 */
[C-C-:B------:R-:W-:Y:S01]  /*0300*/  IMAD.WIDE R24, R23.reuse, 0x4, R18.reuse ;  /* 0x0000000417187825 */ /* 0x140fe200078e0212 */
[----:B------:R5:W4:Y:S04]  /*0310*/  @!P0 LDG.E.EL R5, desc[UR4][R16.64] ;  /* 0x0000000410058981 */ /* 0x000b28000c2e1900 */
[----:B------:R-:W4:Y:S01]  /*0320*/  @!P0 LDG.E.EL R9, desc[UR4][R24.64] ;  /* 0x0000000418098981 */ /* 0x000f22000c2e1900 */
[----:B---3--:R-:W-:Y:S01]  /*0330*/  VIADD R13, R23, 0x10 ;  /* 0x00000010170d7836 */ /* 0x008fe20000000000 */
[----:B------:R-:W-:Y:S01]  /*0340*/  MOV R7, RZ ;  /* 0x000000ff00077202 */ /* 0x000fe20000000f00 */
[----:B------:R-:W-:Y:S01]  /*0350*/  IMAD.MOV.U32 R0, RZ, RZ, RZ ;  /* 0x000000ffff007224 */ /* 0x000fe200078e00ff */
[----:B------:R-:W3:Y:S01]  /*0360*/  @!P0 LDG.E.EL R22, desc[UR4][R24.64+0x4] ;  /* 0x0000040418168981 */ /* 0x000ee2000c2e1900 */
[----:B------:R-:W-:Y:S01]  /*0370*/  IMAD.WIDE R12, R13, 0x4, R18 ;  /* 0x000000040d0c7825 */ /* 0x000fe200078e0212 */
[----:B0----5:R-:W0:Y:S04]  /*0380*/  LDC.64 R16, c[0x0][0x228] ;  /* 0x00008a00ff107b82 */ /* 0x021e280000000a00 */
[----:B------:R5:W3:Y:S01]  /*0390*/  @!P0 LDG.E.EL R7, desc[UR4][R12.64] ;  /* 0x000000040c078981 */ /* 0x000ae2000c2e1900 */
[----:B------:R-:W-:-:S03]  /*03a0*/  VIADD R23, R23, 0x11 ;  /* 0x0000001117177836 */ /* 0x000fc60000000000 */
[----:B------:R-:W0:Y:S01]  /*03b0*/  LDC.64 R10, c[0x0][0x238] ;  /* 0x00008e00ff0a7b82 */ /* 0x000e220000000a00 */
[----:B------:R-:W-:-:S05]  /*03c0*/  IMAD.WIDE R18, R23, 0x4, R18 ;  /* 0x0000000417127825 */ /* 0x000fca00078e0212 */
[----:B------:R1:W3:Y:S02]  /*03d0*/  @!P0 LDG.E.EL R0, desc[UR4][R18.64] ;  /* 0x0000000412008981 */ /* 0x0002e4000c2e1900 */
[----:B-----5:R-:W5:Y:S01]  /*03e0*/  LDC.64 R12, c[0x0][0x240] ;  /* 0x00009000ff0c7b82 */ /* 0x020f620000000a00 */
[----:B------:R-:W-:Y:S01]  /*03f0*/  IMAD.MOV.U32 R23, RZ, RZ, RZ ;  /* 0x000000ffff177224 */ /* 0x000fe200078e00ff */
[----:B------:R-:W-:Y:S01]  /*0400*/  CS2R R24, SRZ ;  /* 0x0000000000187805 */ /* 0x000fe2000001ff00 */
[----:B------:R-:W-:-:S04]  /*0410*/  IMAD.WIDE R28, R8, 0x4, R28 ;  /* 0x00000004081c7825 */ /* 0x000fc800078e021c */
[----:B-1----:R-:W-:Y:S01]  /*0420*/  IMAD.WIDE R14, R3, 0x4, R14 ;  /* 0x00000004030e7825 */ /* 0x002fe200078e020e */
[----:B------:R-:W-:Y:S01]  /*0430*/  CS2R R18, SRZ ;  /* 0x0000000000127805 */ /* 0x000fe2000001ff00 */
[----:B------:R-:W3:Y:S01]  /*0440*/  @!P0 LDG.E.EL R23, desc[UR4][R28.64] ;  /* 0x000000041c178981 */ /* 0x000ee2000c2e1900 */
[----:B------:R-:W-:-:S03]  /*0450*/  CS2R R26, SRZ ;  /* 0x00000000001a7805 */ /* 0x000fc6000001ff00 */
[----:B------:R1:W3:Y:S01]  /*0460*/  @!P0 LDG.E.EL R24, desc[UR4][R28.64] ;  /* 0x000000041c188981 */ /* 0x0002e2000c2e1900 */
[----:B0-----:R-:W-:-:S03]  /*0470*/  IMAD.WIDE R16, R8, 0x4, R16 ;  /* 0x0000000408107825 */ /* 0x001fc600078e0210 */
[----:B------:R-:W3:Y:S01]  /*0480*/  @!P0 LDG.E.64 R18, desc[UR4][R14.64] ;  /* 0x000000040e128981 */ /* 0x000ee2000c1e1b00 */
[----:B------:R-:W-:-:S03]  /*0490*/  IMAD.WIDE R10, R8, 0x4, R10 ;  /* 0x00000004080a7825 */ /* 0x000fc600078e020a */
[----:B------:R-:W3:Y:S01]  /*04a0*/  @!P0 LDG.E.EL R25, desc[UR4][R16.64] ;  /* 0x0000000410198981 */ /* 0x000ee2000c2e1900 */
[----:B-----5:R-:W-:Y:S01]  /*04b0*/  IMAD.WIDE R12, R8, 0x4, R12 ;  /* 0x00000004080c7825 */ /* 0x020fe200078e020c */
[----:B------:R-:W-:Y:S02]  /*04c0*/  HFMA2.MMA R8, -RZ, RZ, 0, 0 ;  /* 0x00000000ff087435 */ /* 0x000fe400000001ff */
[----:B------:R-:W5:Y:S01]  /*04d0*/  @!P0 LDG.E.EL R26, desc[UR4][R16.64] ;  /* 0x00000004101a8981 */ /* 0x000f62000c2e1900 */
[----:B-1----:R-:W-:-:S03]  /*04e0*/  CS2R R28, SRZ ;  /* 0x00000000001c7805 */ /* 0x002fc6000001ff00 */
[----:B------:R-:W5:Y:S04]  /*04f0*/  @!P0 LDG.E.EL R27, desc[UR4][R10.64] ;  /* 0x000000040a1b8981 */ /* 0x000f68000c2e1900 */
[----:B------:R0:W5:Y:S04]  /*0500*/  @!P0 LDG.E.EL R28, desc[UR4][R10.64] ;  /* 0x000000040a1c8981 */ /* 0x000168000c2e1900 */
[----:B------:R-:W5:Y:S04]  /*0510*/  @!P0 LDG.E.EL R29, desc[UR4][R12.64] ;  /* 0x000000040c1d8981 */ /* 0x000f68000c2e1900 */
[----:B------:R-:W5:Y:S01]  /*0520*/  @!P0 LDG.E.EL R8, desc[UR4][R12.64] ;  /* 0x000000040c088981 */ /* 0x000f62000c2e1900 */
[----:B0-----:R-:W-:Y:S01]  /*0530*/  IMAD.MOV.U32 R11, RZ, RZ, 0x3e800000 ;  /* 0x3e800000ff0b7424 */ /* 0x001fe200078e00ff */
[----:B--2---:R-:W-:-:S02]  /*0540*/  FSETP.GT.AND P1, PT, R21, R20, PT ;  /* 0x000000141500720b */ /* 0x004fc40003f24000 */
[----:B------:R-:W-:Y:S02]  /*0550*/  FSETP.NAN.AND P2, PT, R21, R21, PT ;  /* 0x000000151500720b */ /* 0x000fe40003f48000 */
[----:B------:R-:W-:Y:S01]  /*0560*/  FSETP.NAN.AND P3, PT, R4, R4, PT ;  /* 0x000000040400720b */ /* 0x000fe20003f68000 */
[----:B----4-:R-:W-:-:S08]  /*0570*/  FADD R2, R2, 9.9999997473787516356e-06 ;  /* 0x3727c5ac02027421 */ /* 0x010fd00000000000 */
[----:B------:R-:W-:Y:S01]  /*0580*/  @!P1 FSEL R21, R21, R20, P2 ;  /* 0x0000001415159208 */ /* 0x000fe20001000000 */
[----:B------:R-:W-:-:S03]  /*0590*/  FADD R6, R6, 9.9999997473787516356e-06 ;  /* 0x3727c5ac06067421 */ /* 0x000fc60000000000 */
[----:B------:R-:W-:Y:S01]  /*05a0*/  FSETP.GEU.AND P1, PT, R21, R4, PT ;  /* 0x000000041500720b */ /* 0x000fe20003f2e000 */
[----:B------:R-:W0:Y:S03]  /*05b0*/  MUFU.SQRT R2, R2 ;  /* 0x0000000200027308 */ /* 0x000e260000002000 */
[----:B------:R-:W-:Y:S02]  /*05c0*/  @!P3 FSEL R4, R4, R21, !P1 ;  /* 0x000000150404b208 */ /* 0x000fe40004800000 */
[----:B------:R-:W-:-:S03]  /*05d0*/  FSETP.NAN.AND P2, PT, R5, R5, PT ;  /* 0x000000050500720b */ /* 0x000fc60003f48000 */
[----:B------:R-:W1:Y:S01]  /*05e0*/  MUFU.SQRT R16, R6 ;  /* 0x0000000600107308 */ /* 0x000e620000002000 */
[----:B---3--:R-:W-:Y:S02]  /*05f0*/  FSETP.GT.AND P3, PT, R22, R9, PT ;  /* 0x000000091600720b */ /* 0x008fe40003f64000 */
[----:B------:R-:W-:Y:S02]  /*0600*/  FSETP.GEU.AND P4, PT, R4, R5, PT ;  /* 0x000000050400720b */ /* 0x000fe40003f8e000 */
[----:B------:R-:W-:Y:S02]  /*0610*/  FSETP.NAN.AND P6, PT, R22, R22, PT ;  /* 0x000000161600720b */ /* 0x000fe40003fc8000 */
[----:B0-----:R-:W-:-:S03]  /*0620*/  FSETP.GT.AND P5, PT, R2, 8.50705917302346158658e+37, PT ;  /* 0x7e8000000200780b */ /* 0x001fc60003fa4000 */
[----:B------:R-:W-:Y:S02]  /*0630*/  @!P2 FSEL R5, R5, R4, !P4 ;  /* 0x000000040505a208 */ /* 0x000fe40006000000 */
[----:B-1----:R-:W-:Y:S02]  /*0640*/  FSETP.GT.AND P1, PT, R16, 8.50705917302346158658e+37, PT ;  /* 0x7e8000001000780b */ /* 0x002fe40003f24000 */
[----:B------:R-:W-:Y:S02]  /*0650*/  FSETP.NAN.AND P2, PT, R7, R7, PT ;  /* 0x000000070700720b */ /* 0x000fe40003f48000 */
[----:B------:R-:W-:Y:S02]  /*0660*/  @!P3 FSEL R22, R22, R9, P6 ;  /* 0x000000091616b208 */ /* 0x000fe40003000000 */
[----:B------:R-:W-:Y:S02]  /*0670*/  FSETP.GEU.AND P4, PT, R16, 1.175494350822287508e-38, PT ;  /* 0x008000001000780b */ /* 0x000fe40003f8e000 */
[----:B------:R-:W-:-:S02]  /*0680*/  FSETP.GEU.AND P3, PT, R2, 1.175494350822287508e-38, PT ;  /* 0x008000000200780b */ /* 0x000fc40003f6e000 */
[----:B------:R-:W-:Y:S01]  /*0690*/  FSETP.GEU.AND P6, PT, R22, R7, PT ;  /* 0x000000071600720b */ /* 0x000fe20003fce000 */
[----:B------:R-:W-:Y:S02]  /*06a0*/  @P5 FMUL R2, R2, 0.25 ;  /* 0x3e80000002025820 */ /* 0x000fe40000400000 */
[----:B------:R-:W-:Y:S02]  /*06b0*/  @P1 FMUL R16, R16, 0.25 ;  /* 0x3e80000010101820 */ /* 0x000fe40000400000 */
[----:B------:R-:W-:Y:S02]  /*06c0*/  @!P2 FSEL R7, R7, R22, !P6 ;  /* 0x000000160707a208 */ /* 0x000fe40007000000 */
[-C--:B------:R-:W-:Y:S02]  /*06d0*/  FSETP.NAN.AND P2, PT, R0, R0.reuse, PT ;  /* 0x000000000000720b */ /* 0x080fe40003f48000 */
[----:B------:R-:W-:Y:S02]  /*06e0*/  @!P4 FMUL R16, R16, 16777216 ;  /* 0x4b8000001010c820 */ /* 0x000fe40000400000 */
[----:B------:R-:W-:Y:S01]  /*06f0*/  @!P3 FMUL R2, R2, 16777216 ;  /* 0x4b8000000202b820 */ /* 0x000fe20000400000 */
[----:B------:R-:W-:-:S03]  /*0700*/  FSETP.GEU.AND P6, PT, R7, R0, PT ;  /* 0x000000000700720b */ /* 0x000fc60003fce000 */
[----:B------:R-:W0:Y:S01]  /*0710*/  MUFU.RCP R16, R16 ;  /* 0x0000001000107308 */ /* 0x000e220000001000 */
[----:B------:R-:W-:-:S07]  /*0720*/  FSEL R9, R11, 1, P1 ;  /* 0x3f8000000b097808 */ /* 0x000fce0000800000 */
[----:B------:R-:W1:Y:S01]  /*0730*/  MUFU.RCP R2, R2 ;  /* 0x0000000200027308 */ /* 0x000e620000001000 */
[----:B------:R-:W-:Y:S01]  /*0740*/  @!P2 FSEL R0, R0, R7, !P6 ;  /* 0x000000070000a208 */ /* 0x000fe20007000000 */
[----:B------:R-:W-:Y:S01]  /*0750*/  FADD R23, R23, R18 ;  /* 0x0000001217177221 */ /* 0x000fe20000000000 */
[----:B------:R-:W-:Y:S01]  /*0760*/  FSEL R11, R11, 1, P5 ;  /* 0x3f8000000b0b7808 */ /* 0x000fe20002800000 */
[----:B------:R-:W-:Y:S01]  /*0770*/  FADD R24, R24, R19 ;  /* 0x0000001318187221 */ /* 0x000fe20000000000 */
[----:B------:R-:W2:Y:S01]  /*0780*/  LDC.64 R6, c[0x0][0x248] ;  /* 0x00009200ff067b82 */ /* 0x000ea20000000a00 */
[----:B------:R-:W-:Y:S01]  /*0790*/  @!P4 FMUL R9, R9, 16777216 ;  /* 0x4b8000000909c820 */ /* 0x000fe20000400000 */
[----:B------:R-:W-:Y:S01]  /*07a0*/  FADD R4, R23, R0 ;  /* 0x0000000017047221 */ /* 0x000fe20000000000 */
[----:B------:R-:W-:Y:S01]  /*07b0*/  @!P3 FMUL R11, R11, 16777216 ;  /* 0x4b8000000b0bb820 */ /* 0x000fe20000400000 */
[----:B------:R-:W-:Y:S01]  /*07c0*/  FADD R5, R24, R5 ;  /* 0x0000000518057221 */ /* 0x000fe20000000000 */
[----:B0-----:R-:W-:Y:S01]  /*07d0*/  FMUL R16, R16, R9 ;  /* 0x0000000910107220 */ /* 0x001fe20000400000 */
[----:B------:R-:W-:-:S02]  /*07e0*/  FADD R25, R4, -R25 ;  /* 0x8000001904197221 */ /* 0x000fc40000000000 */
[----:B-----5:R-:W-:Y:S01]  /*07f0*/  FADD R26, R5, -R26 ;  /* 0x8000001a051a7221 */ /* 0x020fe20000000000 */
[----:B-1----:R-:W-:Y:S01]  /*0800*/  FMUL R11, R2, R11 ;  /* 0x0000000b020b7220 */ /* 0x002fe20000400000 */
[----:B------:R-:W-:-:S03]  /*0810*/  FMUL R16, R25, R16 ;  /* 0x0000001019107220 */ /* 0x000fc60000400000 */
[----:B------:R-:W-:Y:S01]  /*0820*/  FMUL R11, R26, R11 ;  /* 0x0000000b1a0b7220 */ /* 0x000fe20000400000 */
[----:B------:R-:W-:-:S03]  /*0830*/  FFMA R16, R16, R28, R29 ;  /* 0x0000001c10107223 */ /* 0x000fc6000000001d */
[----:B------:R-:W-:Y:S01]  /*0840*/  FFMA R8, R11, R27, R8 ;  /* 0x0000001b0b087223 */ /* 0x000fe20000000008 */
[----:B------:R0:W-:Y:S01]  /*0850*/  @!P0 STG.E.64 desc[UR4][R14.64], R4 ;  /* 0x000000040e008986 */ /* 0x0001e2000c101b04 */
[----:B------:R-:W-:-:S03]  /*0860*/  FSETP.GEU.AND P1, PT, R16, RZ, PT ;  /* 0x000000ff1000720b */ /* 0x000fc60003f2e000 */
[----:B------:R-:W-:Y:S01]  /*0870*/  FSETP.GEU.AND P2, PT, R8, RZ, PT ;  /* 0x000000ff0800720b */ /* 0x000fe20003f4e000 */
[----:B--2---:R-:W-:Y:S01]  /*0880*/  IMAD.WIDE R6, R3, 0x4, R6 ;  /* 0x0000000403067825 */ /* 0x004fe200078e0206 */
[----:B------:R-:W-:Y:S02]  /*0890*/  FSEL R16, R16, RZ, P1 ;  /* 0x000000ff10107208 */ /* 0x000fe40000800000 */
[----:B------:R-:W-:Y:S01]  /*08a0*/  FSEL R17, R8, RZ, P2 ;  /* 0x000000ff08117208 */ /* 0x000fe20001000000 */
[----:B0-----:R-:W-:Y:S08]  /*08b0*/  @P0 EXIT ;  /* 0x000000000000094d */ /* 0x001ff00003800000 */
[----:B------:R-:W-:Y:S01]  /*08c0*/  STG.E.64 desc[UR4][R6.64], R16 ;  /* 0x0000001006007986 */ /* 0x000fe2000c101b04 */
[----:B------:R-:W-:Y:S05]  /*08d0*/  EXIT ;  /* 0x000000000000794d */ /* 0x000fea0003800000 */
.L_x_0:
[----:B------:R-:W-:-:S00]  /*08e0*/  BRA `(.L_x_0) ;  /* 0xfffffffc00fc7947 */ /* 0x000fc0000383ffff */
[----:B------:R-:W-:-:S00]  /*08f0*/  NOP ;  /* 0x0000000000007918 */ /* 0x000fc00000000000 */
        /* <DEDUP_REMOVED lines=8> */
.L_x_1:


//--------------------- .nv.global.init           --------------------------
	.section	.nv.global.init,"aw",@progbits
.nv.global.init:
	.type		_$_str,@object
	.size		_$_str,(_$_str_$_2 - _$_str)
_$_str:
        /*0000*/ 	.byte	0x5f, 0x5f, 0x43, 0x55, 0x44, 0x41, 0x5f, 0x46, 0x54, 0x5a, 0x00
	.type		_$_str_$_2,@object
	.size		_$_str_$_2,(.L_1 - _$_str_$_2)
_$_str_$_2:
        /*000b*/ 	.byte	0x5f, 0x5f, 0x43, 0x55, 0x44, 0x41, 0x5f, 0x50, 0x52, 0x45, 0x43, 0x5f, 0x53, 0x51, 0x52, 0x54
        /*001b*/ 	.byte	0x00
.L_1:


//--------------------- .nv.constant0.triton_poi_fused__native_batch_norm_legit_no_training_add_convolution_max_pool2d_with_indices_relu_21 --------------------------
	.section	.nv.constant0.triton_poi_fused__native_batch_norm_legit_no_training_add_convolution_max_pool2d_with_indices_relu_21,"a",@progbits
	.sectionflags	@""
	.align	4
.nv.constant0.triton_poi_fused__native_batch_norm_legit_no_training_add_convolution_max_pool2d_with_indices_relu_21:
	.zero		596
